//
// Generated by NVIDIA NVVM Compiler
//
// Compiler Build ID: CL-36424714
// Cuda compilation tools, release 13.0, V13.0.88
// Based on NVVM 20.0.0
//

.version 9.0
.target sm_100
.address_size 64

	// .globl	_Z11do_one_timeP6__halfS0_S0_
// _ZZ11do_one_timeP6__halfS0_S0_E6smem_F has been demoted
// _ZZ11do_one_timeP6__halfS0_S0_E7smem_in has been demoted

.visible .entry _Z11do_one_timeP6__halfS0_S0_(
	.param .u64 .ptr .align 1 _Z11do_one_timeP6__halfS0_S0__param_0,
	.param .u64 .ptr .align 1 _Z11do_one_timeP6__halfS0_S0__param_1,
	.param .u64 .ptr .align 1 _Z11do_one_timeP6__halfS0_S0__param_2
)
{
	.reg .pred 	%p<2>;
	.reg .b16 	%rs<26>;
	.reg .b32 	%r<336>;
	.reg .b64 	%rd<67>;
	.reg .b64 	%fd<2>;
	// demoted variable
	.shared .align 2 .b8 _ZZ11do_one_timeP6__halfS0_S0_E6smem_F[4096];
	// demoted variable
	.shared .align 2 .b8 _ZZ11do_one_timeP6__halfS0_S0_E7smem_in[8192];
	ld.param.u64 	%rd12, [_Z11do_one_timeP6__halfS0_S0__param_0];
	cvta.to.global.u64 	%rd66, %rd12;
	mov.u32 	%r1, %ctaid.y;
	mov.u32 	%r89, %ctaid.x;
	shl.b32 	%r2, %r89, 6;
	mov.f64 	%fd1, 0d0000000000000000;
	// begin inline asm
	{  cvt.rn.f16.f64 %rs1, %fd1;}

	// end inline asm
	mov.b32 	%r331, {%rs1, %rs1};
	mov.u32 	%r90, %tid.y;
	shl.b32 	%r91, %r90, 2;
	and.b32  	%r4, %r91, 4080;
	shl.b32 	%r92, %r90, 4;
	and.b32  	%r5, %r92, 48;
	mov.u32 	%r93, %ntid.x;
	mov.u32 	%r94, %tid.x;
	mad.lo.s32 	%r95, %r90, %r93, %r94;
	and.b32  	%r96, %r95, 63;
	shl.b32 	%r97, %r95, 1;
	and.b32  	%r98, %r97, 126;
	mov.u32 	%r99, _ZZ11do_one_timeP6__halfS0_S0_E6smem_F;
	add.s32 	%r100, %r99, %r98;
	mov.u32 	%r101, _ZZ11do_one_timeP6__halfS0_S0_E7smem_in;
	add.s32 	%r102, %r101, %r98;
	shl.b32 	%r103, %r90, 9;
	and.b32  	%r104, %r103, 522240;
	add.s32 	%r6, %r99, %r104;
	add.s32 	%r105, %r95, 256;
	shr.u32 	%r106, %r105, 6;
	shl.b32 	%r107, %r106, 7;
	add.s32 	%r7, %r100, %r107;
	add.s32 	%r108, %r95, 512;
	shr.u32 	%r109, %r108, 6;
	shl.b32 	%r110, %r109, 7;
	add.s32 	%r8, %r100, %r110;
	add.s32 	%r111, %r95, 768;
	shr.u32 	%r112, %r111, 6;
	shl.b32 	%r113, %r112, 7;
	add.s32 	%r9, %r100, %r113;
	add.s32 	%r114, %r95, 1024;
	shr.u32 	%r115, %r114, 6;
	shl.b32 	%r116, %r115, 7;
	add.s32 	%r10, %r100, %r116;
	add.s32 	%r117, %r95, 1280;
	shr.u32 	%r118, %r117, 6;
	shl.b32 	%r119, %r118, 7;
	add.s32 	%r11, %r100, %r119;
	add.s32 	%r120, %r95, 1536;
	shr.u32 	%r121, %r120, 6;
	shl.b32 	%r122, %r121, 7;
	add.s32 	%r12, %r100, %r122;
	add.s32 	%r123, %r95, 1792;
	shr.u32 	%r124, %r123, 6;
	shl.b32 	%r125, %r124, 7;
	add.s32 	%r13, %r100, %r125;
	add.s32 	%r14, %r102, %r107;
	add.s32 	%r15, %r102, %r110;
	add.s32 	%r16, %r102, %r113;
	add.s32 	%r17, %r102, %r116;
	add.s32 	%r18, %r102, %r119;
	add.s32 	%r19, %r102, %r122;
	add.s32 	%r20, %r102, %r125;
	add.s32 	%r126, %r95, 2048;
	shr.u32 	%r127, %r126, 6;
	shl.b32 	%r128, %r127, 7;
	add.s32 	%r21, %r102, %r128;
	add.s32 	%r129, %r95, 2304;
	shr.u32 	%r130, %r129, 6;
	shl.b32 	%r131, %r130, 7;
	add.s32 	%r22, %r102, %r131;
	add.s32 	%r132, %r95, 2560;
	shr.u32 	%r133, %r132, 6;
	shl.b32 	%r134, %r133, 7;
	add.s32 	%r23, %r102, %r134;
	add.s32 	%r135, %r95, 2816;
	shr.u32 	%r136, %r135, 6;
	shl.b32 	%r137, %r136, 7;
	add.s32 	%r24, %r102, %r137;
	add.s32 	%r138, %r95, 3072;
	shr.u32 	%r139, %r138, 6;
	shl.b32 	%r140, %r139, 7;
	add.s32 	%r25, %r102, %r140;
	add.s32 	%r141, %r95, 3328;
	shr.u32 	%r142, %r141, 6;
	shl.b32 	%r143, %r142, 7;
	add.s32 	%r26, %r102, %r143;
	add.s32 	%r144, %r95, 3584;
	shr.u32 	%r145, %r144, 6;
	shl.b32 	%r146, %r145, 7;
	add.s32 	%r27, %r102, %r146;
	add.s32 	%r147, %r95, 3840;
	shr.u32 	%r148, %r147, 6;
	shl.b32 	%r149, %r148, 7;
	add.s32 	%r28, %r102, %r149;
	shl.b32 	%r150, %r90, 5;
	and.b32  	%r151, %r150, 96;
	add.s32 	%r29, %r101, %r151;
	shl.b32 	%r152, %r148, 16;
	add.s32 	%r153, %r152, %r2;
	or.b32  	%r330, %r153, %r96;
	shl.b32 	%r154, %r145, 16;
	add.s32 	%r155, %r154, %r2;
	or.b32  	%r329, %r155, %r96;
	shl.b32 	%r156, %r142, 16;
	add.s32 	%r157, %r156, %r2;
	or.b32  	%r328, %r157, %r96;
	shl.b32 	%r158, %r139, 16;
	add.s32 	%r159, %r158, %r2;
	or.b32  	%r327, %r159, %r96;
	shl.b32 	%r160, %r136, 16;
	add.s32 	%r161, %r160, %r2;
	or.b32  	%r326, %r161, %r96;
	shl.b32 	%r162, %r133, 16;
	add.s32 	%r163, %r162, %r2;
	or.b32  	%r325, %r163, %r96;
	shl.b32 	%r164, %r130, 16;
	add.s32 	%r165, %r164, %r2;
	or.b32  	%r324, %r165, %r96;
	shl.b32 	%r166, %r127, 16;
	add.s32 	%r167, %r166, %r2;
	or.b32  	%r323, %r167, %r96;
	shl.b32 	%r168, %r124, 16;
	add.s32 	%r169, %r168, %r2;
	or.b32  	%r322, %r169, %r96;
	shl.b32 	%r170, %r121, 16;
	add.s32 	%r171, %r170, %r2;
	or.b32  	%r321, %r171, %r96;
	shl.b32 	%r172, %r118, 16;
	add.s32 	%r173, %r172, %r2;
	or.b32  	%r320, %r173, %r96;
	shl.b32 	%r174, %r115, 16;
	add.s32 	%r175, %r174, %r2;
	or.b32  	%r319, %r175, %r96;
	shl.b32 	%r176, %r112, 16;
	add.s32 	%r177, %r176, %r2;
	or.b32  	%r318, %r177, %r96;
	shl.b32 	%r178, %r109, 16;
	add.s32 	%r179, %r178, %r2;
	or.b32  	%r317, %r179, %r96;
	shl.b32 	%r180, %r106, 16;
	add.s32 	%r181, %r180, %r2;
	or.b32  	%r316, %r181, %r96;
	shl.b32 	%r182, %r95, 10;
	and.b32  	%r183, %r182, -65536;
	add.s32 	%r184, %r183, %r2;
	or.b32  	%r315, %r184, %r96;
	shl.b32 	%r185, %r1, 13;
	shl.b32 	%r186, %r124, 8;
	add.s32 	%r187, %r185, %r186;
	or.b32  	%r188, %r187, %r96;
	mul.wide.u32 	%rd2, %r188, 2;
	shl.b32 	%r189, %r121, 8;
	add.s32 	%r190, %r185, %r189;
	or.b32  	%r191, %r190, %r96;
	mul.wide.u32 	%rd3, %r191, 2;
	shl.b32 	%r192, %r118, 8;
	add.s32 	%r193, %r185, %r192;
	or.b32  	%r194, %r193, %r96;
	mul.wide.u32 	%rd4, %r194, 2;
	shl.b32 	%r195, %r115, 8;
	add.s32 	%r196, %r185, %r195;
	or.b32  	%r197, %r196, %r96;
	mul.wide.u32 	%rd5, %r197, 2;
	shl.b32 	%r198, %r112, 8;
	add.s32 	%r199, %r185, %r198;
	or.b32  	%r200, %r199, %r96;
	mul.wide.u32 	%rd6, %r200, 2;
	shl.b32 	%r201, %r109, 8;
	add.s32 	%r202, %r185, %r201;
	or.b32  	%r203, %r202, %r96;
	mul.wide.u32 	%rd7, %r203, 2;
	mov.b32 	%r335, 0;
	mov.u32 	%r332, %r331;
	mov.u32 	%r333, %r331;
	mov.u32 	%r334, %r331;
$L__BB0_1:
	ld.param.u64 	%rd64, [_Z11do_one_timeP6__halfS0_S0__param_1];
	shl.b32 	%r204, %r1, 13;
	mov.u32 	%r205, %tid.y;
	mov.u32 	%r206, %ntid.x;
	mov.u32 	%r207, %tid.x;
	mad.lo.s32 	%r208, %r205, %r206, %r207;
	shr.u32 	%r209, %r208, 6;
	shl.b32 	%r210, %r209, 8;
	add.s32 	%r211, %r204, %r210;
	and.b32  	%r212, %r208, 63;
	or.b32  	%r213, %r211, %r212;
	mul.wide.u32 	%rd13, %r213, 2;
	add.s64 	%rd14, %rd66, %rd13;
	ld.global.u16 	%rs2, [%rd14];
	shl.b32 	%r214, %r208, 1;
	and.b32  	%r215, %r214, 126;
	mov.u32 	%r216, _ZZ11do_one_timeP6__halfS0_S0_E6smem_F;
	add.s32 	%r217, %r216, %r215;
	shl.b32 	%r218, %r209, 7;
	add.s32 	%r219, %r217, %r218;
	st.shared.u16 	[%r219], %rs2;
	shl.b32 	%r220, %r208, 2;
	add.s32 	%r221, %r220, 1024;
	and.b32  	%r222, %r221, -256;
	add.s32 	%r223, %r204, %r222;
	or.b32  	%r224, %r223, %r212;
	mul.wide.u32 	%rd15, %r224, 2;
	add.s64 	%rd16, %rd66, %rd15;
	ld.global.u16 	%rs3, [%rd16];
	st.shared.u16 	[%r7], %rs3;
	add.s64 	%rd17, %rd66, %rd7;
	ld.global.u16 	%rs4, [%rd17];
	st.shared.u16 	[%r8], %rs4;
	add.s64 	%rd18, %rd66, %rd6;
	ld.global.u16 	%rs5, [%rd18];
	st.shared.u16 	[%r9], %rs5;
	add.s64 	%rd19, %rd66, %rd5;
	ld.global.u16 	%rs6, [%rd19];
	st.shared.u16 	[%r10], %rs6;
	add.s64 	%rd20, %rd66, %rd4;
	ld.global.u16 	%rs7, [%rd20];
	st.shared.u16 	[%r11], %rs7;
	add.s64 	%rd21, %rd66, %rd3;
	ld.global.u16 	%rs8, [%rd21];
	st.shared.u16 	[%r12], %rs8;
	add.s64 	%rd22, %rd66, %rd2;
	ld.global.u16 	%rs9, [%rd22];
	st.shared.u16 	[%r13], %rs9;
	cvta.to.global.u64 	%rd23, %rd64;
	mul.wide.s32 	%rd24, %r315, 2;
	add.s64 	%rd25, %rd23, %rd24;
	ld.global.u16 	%rs10, [%rd25];
	mov.u32 	%r225, _ZZ11do_one_timeP6__halfS0_S0_E7smem_in;
	add.s32 	%r226, %r225, %r215;
	add.s32 	%r227, %r226, %r218;
	st.shared.u16 	[%r227], %rs10;
	mul.wide.s32 	%rd26, %r316, 2;
	add.s64 	%rd27, %rd23, %rd26;
	ld.global.u16 	%rs11, [%rd27];
	st.shared.u16 	[%r14], %rs11;
	mul.wide.s32 	%rd28, %r317, 2;
	add.s64 	%rd29, %rd23, %rd28;
	ld.global.u16 	%rs12, [%rd29];
	st.shared.u16 	[%r15], %rs12;
	mul.wide.s32 	%rd30, %r318, 2;
	add.s64 	%rd31, %rd23, %rd30;
	ld.global.u16 	%rs13, [%rd31];
	st.shared.u16 	[%r16], %rs13;
	mul.wide.s32 	%rd32, %r319, 2;
	add.s64 	%rd33, %rd23, %rd32;
	ld.global.u16 	%rs14, [%rd33];
	st.shared.u16 	[%r17], %rs14;
	mul.wide.s32 	%rd34, %r320, 2;
	add.s64 	%rd35, %rd23, %rd34;
	ld.global.u16 	%rs15, [%rd35];
	st.shared.u16 	[%r18], %rs15;
	mul.wide.s32 	%rd36, %r321, 2;
	add.s64 	%rd37, %rd23, %rd36;
	ld.global.u16 	%rs16, [%rd37];
	st.shared.u16 	[%r19], %rs16;
	mul.wide.s32 	%rd38, %r322, 2;
	add.s64 	%rd39, %rd23, %rd38;
	ld.global.u16 	%rs17, [%rd39];
	st.shared.u16 	[%r20], %rs17;
	mul.wide.s32 	%rd40, %r323, 2;
	add.s64 	%rd41, %rd23, %rd40;
	ld.global.u16 	%rs18, [%rd41];
	st.shared.u16 	[%r21], %rs18;
	mul.wide.s32 	%rd42, %r324, 2;
	add.s64 	%rd43, %rd23, %rd42;
	ld.global.u16 	%rs19, [%rd43];
	st.shared.u16 	[%r22], %rs19;
	mul.wide.s32 	%rd44, %r325, 2;
	add.s64 	%rd45, %rd23, %rd44;
	ld.global.u16 	%rs20, [%rd45];
	st.shared.u16 	[%r23], %rs20;
	mul.wide.s32 	%rd46, %r326, 2;
	add.s64 	%rd47, %rd23, %rd46;
	ld.global.u16 	%rs21, [%rd47];
	st.shared.u16 	[%r24], %rs21;
	mul.wide.s32 	%rd48, %r327, 2;
	add.s64 	%rd49, %rd23, %rd48;
	ld.global.u16 	%rs22, [%rd49];
	st.shared.u16 	[%r25], %rs22;
	mul.wide.s32 	%rd50, %r328, 2;
	add.s64 	%rd51, %rd23, %rd50;
	ld.global.u16 	%rs23, [%rd51];
	st.shared.u16 	[%r26], %rs23;
	mul.wide.s32 	%rd52, %r329, 2;
	add.s64 	%rd53, %rd23, %rd52;
	ld.global.u16 	%rs24, [%rd53];
	st.shared.u16 	[%r27], %rs24;
	mul.wide.s32 	%rd54, %r330, 2;
	add.s64 	%rd55, %rd23, %rd54;
	ld.global.u16 	%rs25, [%rd55];
	st.shared.u16 	[%r28], %rs25;
	bar.sync 	0;
	mov.b32 	%r228, 64;
	wmma.load.a.sync.aligned.row.m16n16k16.shared.f16 	{%r229, %r230, %r231, %r232, %r233, %r234, %r235, %r236}, [%r6], %r228;
	wmma.load.b.sync.aligned.row.m16n16k16.shared.f16 	{%r237, %r238, %r239, %r240, %r241, %r242, %r243, %r244}, [%r29], %r228;
	wmma.mma.sync.aligned.row.row.m16n16k16.f16.f16 {%r245, %r246, %r247, %r248}, {%r229, %r230, %r231, %r232, %r233, %r234, %r235, %r236}, {%r237, %r238, %r239, %r240, %r241, %r242, %r243, %r244}, {%r334, %r333, %r332, %r331};
	add.s32 	%r249, %r6, 32;
	wmma.load.a.sync.aligned.row.m16n16k16.shared.f16 	{%r250, %r251, %r252, %r253, %r254, %r255, %r256, %r257}, [%r249], %r228;
	add.s32 	%r258, %r29, 2048;
	wmma.load.b.sync.aligned.row.m16n16k16.shared.f16 	{%r259, %r260, %r261, %r262, %r263, %r264, %r265, %r266}, [%r258], %r228;
	wmma.mma.sync.aligned.row.row.m16n16k16.f16.f16 {%r267, %r268, %r269, %r270}, {%r250, %r251, %r252, %r253, %r254, %r255, %r256, %r257}, {%r259, %r260, %r261, %r262, %r263, %r264, %r265, %r266}, {%r245, %r246, %r247, %r248};
	add.s32 	%r271, %r6, 64;
	wmma.load.a.sync.aligned.row.m16n16k16.shared.f16 	{%r272, %r273, %r274, %r275, %r276, %r277, %r278, %r279}, [%r271], %r228;
	add.s32 	%r280, %r29, 4096;
	wmma.load.b.sync.aligned.row.m16n16k16.shared.f16 	{%r281, %r282, %r283, %r284, %r285, %r286, %r287, %r288}, [%r280], %r228;
	wmma.mma.sync.aligned.row.row.m16n16k16.f16.f16 {%r289, %r290, %r291, %r292}, {%r272, %r273, %r274, %r275, %r276, %r277, %r278, %r279}, {%r281, %r282, %r283, %r284, %r285, %r286, %r287, %r288}, {%r267, %r268, %r269, %r270};
	add.s32 	%r293, %r6, 96;
	wmma.load.a.sync.aligned.row.m16n16k16.shared.f16 	{%r294, %r295, %r296, %r297, %r298, %r299, %r300, %r301}, [%r293], %r228;
	add.s32 	%r302, %r29, 6144;
	wmma.load.b.sync.aligned.row.m16n16k16.shared.f16 	{%r303, %r304, %r305, %r306, %r307, %r308, %r309, %r310}, [%r302], %r228;
	wmma.mma.sync.aligned.row.row.m16n16k16.f16.f16 {%r334, %r333, %r332, %r331}, {%r294, %r295, %r296, %r297, %r298, %r299, %r300, %r301}, {%r303, %r304, %r305, %r306, %r307, %r308, %r309, %r310}, {%r289, %r290, %r291, %r292};
	bar.sync 	0;
	add.s32 	%r71, %r335, 64;
	add.s32 	%r330, %r330, 4194304;
	add.s32 	%r329, %r329, 4194304;
	add.s32 	%r328, %r328, 4194304;
	add.s32 	%r327, %r327, 4194304;
	add.s32 	%r326, %r326, 4194304;
	add.s32 	%r325, %r325, 4194304;
	add.s32 	%r324, %r324, 4194304;
	add.s32 	%r323, %r323, 4194304;
	add.s32 	%r322, %r322, 4194304;
	add.s32 	%r321, %r321, 4194304;
	add.s32 	%r320, %r320, 4194304;
	add.s32 	%r319, %r319, 4194304;
	add.s32 	%r318, %r318, 4194304;
	add.s32 	%r317, %r317, 4194304;
	add.s32 	%r316, %r316, 4194304;
	add.s32 	%r315, %r315, 4194304;
	add.s64 	%rd66, %rd66, 128;
	setp.lt.u32 	%p1, %r335, 192;
	mov.u32 	%r335, %r71;
	@%p1 bra 	$L__BB0_1;
	ld.param.u64 	%rd65, [_Z11do_one_timeP6__halfS0_S0__param_2];
	cvta.to.global.u64 	%rd56, %rd65;
	shl.b32 	%r311, %r1, 5;
	add.s32 	%r312, %r311, %r4;
	shl.b32 	%r313, %r312, 16;
	cvt.u64.u32 	%rd57, %r313;
	cvt.s64.s32 	%rd58, %r2;
	cvt.u64.u32 	%rd59, %r5;
	add.s64 	%rd60, %rd59, %rd58;
	add.s64 	%rd61, %rd60, %rd57;
	shl.b64 	%rd62, %rd61, 1;
	add.s64 	%rd63, %rd56, %rd62;
	mov.b32 	%r314, 65536;
	wmma.store.d.sync.aligned.row.m16n16k16.global.f16 	[%rd63], {%r334, %r333, %r332, %r331}, %r314;
	ret;

}


// ===== COMPILED SASS (sm_100) =====

	.target	sm_100

	.elftype	@"ET_EXEC"


//--------------------- .note.nv.tkinfo           --------------------------
	.section	.note.nv.tkinfo,"",@"SHT_NOTE"
	.sectionflags	@"SHF_NOTE_NV_TKINFO"
	.tkinfo
        /*0018*/ 	.word	0x00000002
        /*0030*/ 	.string	""
        /*0030*/ 	.string	"ptxas"
        /*0030*/ 	.string	"Cuda compilation tools, release 13.0, V13.0.88"
        /*0030*/ 	.string	"Build cuda_13.0.r13.0/compiler.36424714_0"
        /*0030*/ 	.string	"-arch sm_100 -m 64 "



//--------------------- .note.nv.cuinfo           --------------------------
	.section	.note.nv.cuinfo,"",@"SHT_NOTE"
	.sectionflags	@"SHF_NOTE_NV_CUINFO"
        /*0018*/ 	.short	0x0002
        /*001a*/ 	.short	0x0064
        /*001c*/ 	.short	0x0082
	.zero		2


//--------------------- .nv.info                  --------------------------
	.section	.nv.info,"",@"SHT_CUDA_INFO"
	.align	4


	//----- nvinfo : EIATTR_REGCOUNT
	.align		4
        /*0000*/ 	.byte	0x04, 0x2f
        /*0002*/ 	.short	(.L_1 - .L_0)
	.align		4
.L_0:
        /*0004*/ 	.word	index@(_Z11do_one_timeP6__halfS0_S0_)
        /*0008*/ 	.word	0x00000048


	//----- nvinfo : EIATTR_FRAME_SIZE
	.align		4
.L_1:
        /*000c*/ 	.byte	0x04, 0x11
        /*000e*/ 	.short	(.L_3 - .L_2)
	.align		4
.L_2:
        /*0010*/ 	.word	index@(_Z11do_one_timeP6__halfS0_S0_)
        /*0014*/ 	.word	0x00000000


	//----- nvinfo : EIATTR_MIN_STACK_SIZE
	.align		4
.L_3:
        /*0018*/ 	.byte	0x04, 0x12
        /*001a*/ 	.short	(.L_5 - .L_4)
	.align		4
.L_4:
        /*001c*/ 	.word	index@(_Z11do_one_timeP6__halfS0_S0_)
        /*0020*/ 	.word	0x00000000
.L_5:


//--------------------- .nv.compat                --------------------------
	.section	.nv.compat,"",@"SHT_CUDA_COMPAT_INFO"
	.align	4
        /*0000*/ 	.byte	0x02, 0x09, 0x00, 0x00, 0x02, 0x02, 0x01, 0x00, 0x02, 0x05, 0x05, 0x00, 0x03, 0x07, 0x01, 0x01
        /*0010*/ 	.byte	0x02, 0x03, 0x00, 0x00, 0x02, 0x06, 0x01, 0x00, 0x04, 0x0b, 0x08, 0x00, 0x09, 0x00, 0x00, 0x00
        /*0020*/ 	.byte	0x00, 0x00, 0x00, 0x00


//--------------------- .nv.info._Z11do_one_timeP6__halfS0_S0_ --------------------------
	.section	.nv.info._Z11do_one_timeP6__halfS0_S0_,"",@"SHT_CUDA_INFO"
	.sectionflags	@""
	.align	4


	//----- nvinfo : EIATTR_CUDA_API_VERSION
	.align		4
        /*0000*/ 	.byte	0x04, 0x37
        /*0002*/ 	.short	(.L_7 - .L_6)
.L_6:
        /*0004*/ 	.word	0x00000082


	//----- nvinfo : EIATTR_KPARAM_INFO
	.align		4
.L_7:
        /*0008*/ 	.byte	0x04, 0x17
        /*000a*/ 	.short	(.L_9 - .L_8)
.L_8:
        /*000c*/ 	.word	0x00000000
        /*0010*/ 	.short	0x0002
        /*0012*/ 	.short	0x0010
        /*0014*/ 	.byte	0x00, 0xf5, 0x21, 0x00


	//----- nvinfo : EIATTR_KPARAM_INFO
	.align		4
.L_9:
        /*0018*/ 	.byte	0x04, 0x17
        /*001a*/ 	.short	(.L_11 - .L_10)
.L_10:
        /*001c*/ 	.word	0x00000000
        /*0020*/ 	.short	0x0001
        /*0022*/ 	.short	0x0008
        /*0024*/ 	.byte	0x00, 0xf5, 0x21, 0x00


	//----- nvinfo : EIATTR_KPARAM_INFO
	.align		4
.L_11:
        /*0028*/ 	.byte	0x04, 0x17
        /*002a*/ 	.short	(.L_13 - .L_12)
.L_12:
        /*002c*/ 	.word	0x00000000
        /*0030*/ 	.short	0x0000
        /*0032*/ 	.short	0x0000
        /*0034*/ 	.byte	0x00, 0xf5, 0x21, 0x00


	//----- nvinfo : EIATTR_SPARSE_MMA_MASK
	.align		4
.L_13:
        /*0038*/ 	.byte	0x03, 0x50
        /*003a*/ 	.short	0x0000


	//----- nvinfo : EIATTR_WMMA_USED
	.align		4
        /*003c*/ 	.byte	0x01, 0x2b
	.zero		2


	//----- nvinfo : EIATTR_MAXREG_COUNT
	.align		4
        /*0040*/ 	.byte	0x03, 0x1b
        /*0042*/ 	.short	0x00ff


	//----- nvinfo : EIATTR_NUM_BARRIERS
	.align		4
        /*0044*/ 	.byte	0x02, 0x4c
        /*0046*/ 	.byte	0x01
	.zero		1


	//----- nvinfo : EIATTR_MERCURY_ISA_VERSION
	.align		4
        /*0048*/ 	.byte	0x03, 0x5f
        /*004a*/ 	.short	0x0101


	//----- nvinfo : EIATTR_VRC_CTA_INIT_COUNT
	.align		4
        /*004c*/ 	.byte	0x02, 0x4a
	.zero		1
	.zero		1


	//----- nvinfo : EIATTR_EXIT_INSTR_OFFSETS
	.align		4
        /*0050*/ 	.byte	0x04, 0x1c
        /*0052*/ 	.short	(.L_15 - .L_14)


	//   ....[0]....
.L_14:
        /*0054*/ 	.word	0x00001300


	//----- nvinfo : EIATTR_CBANK_PARAM_SIZE
	.align		4
.L_15:
        /*0058*/ 	.byte	0x03, 0x19
        /*005a*/ 	.short	0x0018


	//----- nvinfo : EIATTR_PARAM_CBANK
	.align		4
        /*005c*/ 	.byte	0x04, 0x0a
        /*005e*/ 	.short	(.L_17 - .L_16)
	.align		4
.L_16:
        /*0060*/ 	.word	index@(.nv.constant0._Z11do_one_timeP6__halfS0_S0_)
        /*0064*/ 	.short	0x0380
        /*0066*/ 	.short	0x0018


	//----- nvinfo : EIATTR_SW_WAR
	.align		4
.L_17:
        /*0068*/ 	.byte	0x04, 0x36
        /*006a*/ 	.short	(.L_19 - .L_18)
.L_18:
        /*006c*/ 	.word	0x00000008
.L_19:


//--------------------- .nv.callgraph             --------------------------
	.section	.nv.callgraph,"",@"SHT_CUDA_CALLGRAPH"
	.align	4
	.sectionentsize	8
	.align		4
        /*0000*/ 	.word	0x00000000
	.align		4
        /*0004*/ 	.word	0xffffffff
	.align		4
        /*0008*/ 	.word	0x00000000
	.align		4
        /*000c*/ 	.word	0xfffffffe
	.align		4
        /*0010*/ 	.word	0x00000000
	.align		4
        /*0014*/ 	.word	0xfffffffd
	.align		4
        /*0018*/ 	.word	0x00000000
	.align		4
        /*001c*/ 	.word	0xfffffffc


//--------------------- .text._Z11do_one_timeP6__halfS0_S0_ --------------------------
	.section	.text._Z11do_one_timeP6__halfS0_S0_,"ax",@progbits
	.align	128
        .global         _Z11do_one_timeP6__halfS0_S0_
        .type           _Z11do_one_timeP6__halfS0_S0_,@function
        .size           _Z11do_one_timeP6__halfS0_S0_,(.L_x_2 - _Z11do_one_timeP6__halfS0_S0_)
        .other          _Z11do_one_timeP6__halfS0_S0_,@"STO_CUDA_ENTRY STV_DEFAULT"
_Z11do_one_timeP6__halfS0_S0_:
.text._Z11do_one_timeP6__halfS0_S0_:
[----:B------:R-:W-:Y:S01]  /*0000*/  LDC R1, c[0x0][0x37c] ;  /* 0x0000df00ff017b82 */ /* 0x000fe20000000800 */
[----:B------:R-:W0:Y:S01]  /*0010*/  S2R R0, SR_TID.Y ;  /* 0x0000000000007919 */ /* 0x000e220000002200 */
[----:B------:R-:W0:Y:S06]  /*0020*/  LDCU UR6, c[0x0][0x360] ;  /* 0x00006c00ff0677ac */ /* 0x000e2c0008000800 */
[----:B------:R-:W1:Y:S01]  /*0030*/  S2UR UR8, SR_CgaCtaId ;  /* 0x00000000000879c3 */ /* 0x000e620000008800 */
[----:B------:R-:W0:Y:S01]  /*0040*/  S2R R3, SR_TID.X ;  /* 0x0000000000037919 */ /* 0x000e220000002100 */
[----:B------:R-:W-:Y:S01]  /*0050*/  UMOV UR4, 0x400 ;  /* 0x0000040000047882 */ /* 0x000fe20000000000 */
[----:B------:R-:W2:Y:S01]  /*0060*/  LDCU UR9, c[0x0][0x380] ;  /* 0x00007000ff0977ac */ /* 0x000ea20008000800 */
[----:B------:R-:W3:Y:S04]  /*0070*/  S2R R2, SR_CTAID.Y ;  /* 0x0000000000027919 */ /* 0x000ee80000002600 */
[----:B------:R-:W4:Y:S01]  /*0080*/  S2UR UR5, SR_CTAID.X ;  /* 0x00000000000579c3 */ /* 0x000f220000002500 */
[----:B------:R-:W-:Y:S01]  /*0090*/  UIADD3 UR7, UPT, UPT, UR4, 0x1000, URZ ;  /* 0x0000100004077890 */ /* 0x000fe2000fffe0ff */
[----:B------:R-:W0:Y:S06]  /*00a0*/  LDCU.64 UR10, c[0x0][0x358] ;  /* 0x00006b00ff0a77ac */ /* 0x000e2c0008000a00 */
[----:B------:R-:W3:Y:S01]  /*00b0*/  LDC R65, c[0x0][0x384] ;  /* 0x0000e100ff417b82 */ /* 0x000ee20000000800 */
[----:B--2---:R-:W-:Y:S01]  /*00c0*/  IMAD.U32 R64, RZ, RZ, UR9 ;  /* 0x00000009ff407e24 */ /* 0x004fe2000f8e00ff */
[----:B-1----:R-:W-:-:S02]  /*00d0*/  ULEA UR7, UR8, UR7, 0x18 ;  /* 0x0000000708077291 */ /* 0x002fc4000f8ec0ff */
[----:B----4-:R-:W-:Y:S01]  /*00e0*/  USHF.L.U32 UR5, UR5, 0x6, URZ ;  /* 0x0000000605057899 */ /* 0x010fe200080006ff */
[----:B0-----:R-:W-:Y:S01]  /*00f0*/  IMAD R4, R0, UR6, R3 ;  /* 0x0000000600047c24 */ /* 0x001fe2000f8e0203 */
[----:B------:R-:W-:-:S03]  /*0100*/  ULEA UR6, UR8, UR4, 0x18 ;  /* 0x0000000408067291 */ /* 0x000fc6000f8ec0ff */
[C---:B------:R-:W-:Y:S01]  /*0110*/  IMAD.SHL.U32 R5, R4.reuse, 0x2, RZ ;  /* 0x0000000204057824 */ /* 0x040fe200078e00ff */
[C---:B------:R-:W-:Y:S01]  /*0120*/  IADD3 R7, PT, PT, R4.reuse, 0x400, RZ ;  /* 0x0000040004077810 */ /* 0x040fe20007ffe0ff */
[C---:B------:R-:W-:Y:S01]  /*0130*/  VIADD R51, R4.reuse, 0x200 ;  /* 0x0000020004337836 */ /* 0x040fe20000000000 */
        /* <DEDUP_REMOVED lines=8> */
[----:B------:R-:W-:Y:S01]  /*01c0*/  LOP3.LUT R5, R5, 0x7e, RZ, 0xc0, !PT ;  /* 0x0000007e05057812 */ /* 0x000fe200078ec0ff */
[C---:B------:R-:W-:Y:S01]  /*01d0*/  VIADD R13, R4.reuse, 0x900 ;  /* 0x00000900040d7836 */ /* 0x040fe20000000000 */
[C---:B------:R-:W-:Y:S01]  /*01e0*/  LOP3.LUT R34, R4.reuse, 0x3f, RZ, 0xc0, !PT ;  /* 0x0000003f04227812 */ /* 0x040fe200078ec0ff */
[C---:B------:R-:W-:Y:S01]  /*01f0*/  VIADD R15, R4.reuse, 0xb00 ;  /* 0x00000b00040f7836 */ /* 0x040fe20000000000 */
[C---:B------:R-:W-:Y:S01]  /*0200*/  SHF.L.U32 R21, R4.reuse, 0xa, RZ ;  /* 0x0000000a04157819 */ /* 0x040fe200000006ff */
[C---:B------:R-:W-:Y:S01]  /*0210*/  VIADD R16, R4.reuse, 0xc00 ;  /* 0x00000c0004107836 */ /* 0x040fe20000000000 */
[----:B------:R-:W-:Y:S01]  /*0220*/  SHF.R.U32.HI R51, RZ, 0x6, R51 ;  /* 0x00000006ff337819 */ /* 0x000fe20000011633 */
[C---:B------:R-:W-:Y:S01]  /*0230*/  VIADD R18, R4.reuse, 0xe00 ;  /* 0x00000e0004127836 */ /* 0x040fe20000000000 */
[----:B------:R-:W-:Y:S01]  /*0240*/  SHF.R.U32.HI R6, RZ, 0x6, R6 ;  /* 0x00000006ff067819 */ /* 0x000fe20000011606 */
[----:B------:R-:W-:Y:S01]  /*0250*/  VIADD R19, R4, 0xf00 ;  /* 0x00000f0004137836 */ /* 0x000fe20000000000 */
[----:B------:R-:W-:Y:S01]  /*0260*/  SHF.R.U32.HI R8, RZ, 0x6, R8 ;  /* 0x00000006ff087819 */ /* 0x000fe20000011608 */
[----:B---3--:R-:W-:Y:S01]  /*0270*/  IMAD.SHL.U32 R23, R2, 0x2000, RZ ;  /* 0x0000200002177824 */ /* 0x008fe200078e00ff */
[----:B------:R-:W-:Y:S01]  /*0280*/  SHF.R.U32.HI R10, RZ, 0x6, R9 ;  /* 0x00000006ff0a7819 */ /* 0x000fe20000011609 */
[C---:B------:R-:W-:Y:S01]  /*0290*/  VIADD R53, R5.reuse, UR6 ;  /* 0x0000000605357c36 */ /* 0x040fe20008000000 */
[----:B------:R-:W-:Y:S01]  /*02a0*/  SHF.R.U32.HI R4, RZ, 0x6, R7 ;  /* 0x00000006ff047819 */ /* 0x000fe20000011607 */
[----:B------:R-:W-:Y:S01]  /*02b0*/  VIADD R5, R5, UR7 ;  /* 0x0000000705057c36 */ /* 0x000fe20008000000 */
[----:B------:R-:W-:Y:S01]  /*02c0*/  SHF.R.U32.HI R46, RZ, 0x6, R11 ;  /* 0x00000006ff2e7819 */ /* 0x000fe2000001160b */
[--C-:B------:R-:W-:Y:S01]  /*02d0*/  IMAD R37, R8, 0x100, R23.reuse ;  /* 0x0000010008257824 */ /* 0x100fe200078e0217 */
[----:B------:R-:W-:Y:S01]  /*02e0*/  SHF.R.U32.HI R12, RZ, 0x6, R12 ;  /* 0x00000006ff0c7819 */ /* 0x000fe2000001160c */
[----:B------:R-:W-:Y:S01]  /*02f0*/  IMAD R35, R6, 0x100, R23 ;  /* 0x0000010006237824 */ /* 0x000fe200078e0217 */
[----:B------:R-:W-:Y:S01]  /*0300*/  SHF.R.U32.HI R44, RZ, 0x6, R13 ;  /* 0x00000006ff2c7819 */ /* 0x000fe2000001160d */
[----:B------:R-:W-:Y:S01]  /*0310*/  IMAD R13, R10, 0x100, R23 ;  /* 0x000001000a0d7824 */ /* 0x000fe200078e0217 */
[----:B------:R-:W-:Y:S01]  /*0320*/  SHF.R.U32.HI R42, RZ, 0x6, R15 ;  /* 0x00000006ff2a7819 */ /* 0x000fe2000001160f */
[C-C-:B------:R-:W-:Y:S01]  /*0330*/  IMAD R58, R51.reuse, 0x80, R53.reuse ;  /* 0x00000080333a7824 */ /* 0x140fe200078e0235 */
[----:B------:R-:W-:Y:S01]  /*0340*/  SHF.R.U32.HI R16, RZ, 0x6, R16 ;  /* 0x00000006ff107819 */ /* 0x000fe20000011610 */
[--C-:B------:R-:W-:Y:S01]  /*0350*/  IMAD R57, R6, 0x80, R53.reuse ;  /* 0x0000008006397824 */ /* 0x100fe200078e0235 */
[----:B------:R-:W-:Y:S01]  /*0360*/  SHF.R.U32.HI R18, RZ, 0x6, R18 ;  /* 0x00000006ff127819 */ /* 0x000fe20000011612 */
[----:B------:R-:W-:Y:S01]  /*0370*/  IMAD R55, R8, 0x80, R53 ;  /* 0x0000008008377824 */ /* 0x000fe200078e0235 */
[----:B------:R-:W-:Y:S01]  /*0380*/  SHF.R.U32.HI R20, RZ, 0x6, R19 ;  /* 0x00000006ff147819 */ /* 0x000fe20000011613 */
[C---:B------:R-:W-:Y:S01]  /*0390*/  IMAD R54, R10.reuse, 0x80, R53 ;  /* 0x000000800a367824 */ /* 0x040fe200078e0235 */
[----:B------:R-:W-:Y:S01]  /*03a0*/  SHF.R.U32.HI R52, RZ, 0x6, R52 ;  /* 0x00000006ff347819 */ /* 0x000fe20000011634 */
[--C-:B------:R-:W-:Y:S01]  /*03b0*/  IMAD R47, R10, 0x80, R5.reuse ;  /* 0x000000800a2f7824 */ /* 0x100fe200078e0205 */
[----:B------:R-:W-:Y:S01]  /*03c0*/  SHF.R.U32.HI R14, RZ, 0x6, R14 ;  /* 0x00000006ff0e7819 */ /* 0x000fe2000001160e */
[----:B------:R-:W-:Y:S01]  /*03d0*/  IMAD R49, R4, 0x80, R5 ;  /* 0x0000008004317824 */ /* 0x000fe200078e0205 */
[----:B------:R-:W-:Y:S01]  /*03e0*/  SHF.R.U32.HI R40, RZ, 0x6, R17 ;  /* 0x00000006ff287819 */ /* 0x000fe20000011611 */
[----:B------:R-:W-:Y:S01]  /*03f0*/  IMAD R17, R51, 0x100, R23 ;  /* 0x0000010033117824 */ /* 0x000fe200078e0217 */
[----:B------:R-:W-:Y:S01]  /*0400*/  LOP3.LUT R25, R21, 0xffff0000, RZ, 0xc0, !PT ;  /* 0xffff000015197812 */ /* 0x000fe200078ec0ff */
[--C-:B------:R-:W-:Y:S01]  /*0410*/  IMAD R50, R6, 0x80, R5.reuse ;  /* 0x0000008006327824 */ /* 0x100fe200078e0205 */
[-C--:B------:R-:W-:Y:S01]  /*0420*/  LEA R39, R46, R23.reuse, 0x8 ;  /* 0x000000172e277211 */ /* 0x080fe200078e40ff */
[--C-:B------:R-:W-:Y:S01]  /*0430*/  IMAD R45, R12, 0x80, R5.reuse ;  /* 0x000000800c2d7824 */ /* 0x100fe200078e0205 */
[----:B------:R-:W-:Y:S01]  /*0440*/  LEA R15, R4, R23, 0x8 ;  /* 0x00000017040f7211 */ /* 0x000fe200078e40ff */
[----:B------:R-:W-:Y:S01]  /*0450*/  IMAD R43, R14, 0x80, R5 ;  /* 0x000000800e2b7824 */ /* 0x000fe200078e0205 */
[----:B------:R-:W-:Y:S01]  /*0460*/  LEA R7, R46, UR5, 0x10 ;  /* 0x000000052e077c11 */ /* 0x000fe2000f8e80ff */
[----:B------:R-:W-:Y:S01]  /*0470*/  IMAD.IADD R24, R34, 0x1, R35 ;  /* 0x0000000122187824 */ /* 0x000fe200078e0223 */
        /* <DEDUP_REMOVED lines=10> */
[C---:B------:R-:W-:Y:S01]  /*0520*/  LEA R21, R42.reuse, UR5, 0x10 ;  /* 0x000000052a157c11 */ /* 0x040fe2000f8e80ff */
        /* <DEDUP_REMOVED lines=8> */
[C---:B------:R-:W-:Y:S01]  /*05b0*/  IMAD.IADD R30, R34.reuse, 0x1, R21 ;  /* 0x00000001221e7824 */ /* 0x040fe200078e0215 */
[C---:B------:R-:W-:Y:S01]  /*05c0*/  LEA R61, R51.reuse, UR5, 0x10 ;  /* 0x00000005333d7c11 */ /* 0x040fe2000f8e80ff */
[----:B------:R-:W-:Y:S01]  /*05d0*/  IMAD.IADD R31, R34, 0x1, R31 ;  /* 0x00000001221f7824 */ /* 0x000fe200078e021f */
[----:B------:R-:W-:Y:S01]  /*05e0*/  LEA R11, R52, UR5, 0x10 ;  /* 0x00000005340b7c11 */ /* 0x000fe2000f8e80ff */
[----:B------:R-:W-:Y:S01]  /*05f0*/  IMAD.IADD R33, R34, 0x1, R33 ;  /* 0x0000000122217824 */ /* 0x000fe200078e0221 */
[----:B------:R-:W-:Y:S01]  /*0600*/  LEA R29, R14, UR5, 0x10 ;  /* 0x000000050e1d7c11 */ /* 0x000fe2000f8e80ff */
[----:B------:R-:W-:Y:S01]  /*0610*/  IMAD.IADD R35, R34, 0x1, R67 ;  /* 0x0000000122237824 */ /* 0x000fe200078e0243 */
[C---:B------:R-:W-:Y:S01]  /*0620*/  LEA R19, R40.reuse, UR5, 0x10 ;  /* 0x0000000528137c11 */ /* 0x040fe2000f8e80ff */
[--C-:B------:R-:W-:Y:S01]  /*0630*/  IMAD R40, R40, 0x80, R5.reuse ;  /* 0x0000008028287824 */ /* 0x100fe200078e0205 */
[CC--:B------:R-:W-:Y:S01]  /*0640*/  LEA R59, R52.reuse, R53.reuse, 0x7 ;  /* 0x00000035343b7211 */ /* 0x0c0fe200078e38ff */
[--C-:B------:R-:W-:Y:S01]  /*0650*/  IMAD R52, R52, 0x80, R5.reuse ;  /* 0x0000008034347824 */ /* 0x100fe200078e0205 */
[-C--:B------:R-:W-:Y:S01]  /*0660*/  LEA R56, R4, R53.reuse, 0x7 ;  /* 0x0000003504387211 */ /* 0x080fe200078e38ff */
[--C-:B------:R-:W-:Y:S01]  /*0670*/  IMAD R4, R18, 0x80, R5.reuse ;  /* 0x0000008012047824 */ /* 0x100fe200078e0205 */
[C---:B------:R-:W-:Y:S01]  /*0680*/  LEA R53, R46.reuse, R53, 0x7 ;  /* 0x000000352e357211 */ /* 0x040fe200078e38ff */
[----:B------:R-:W-:Y:S01]  /*0690*/  IMAD R46, R46, 0x80, R5 ;  /* 0x000000802e2e7824 */ /* 0x000fe200078e0205 */
[-C--:B------:R-:W-:Y:S01]  /*06a0*/  LEA R48, R8, R5.reuse, 0x7 ;  /* 0x0000000508307211 */ /* 0x080fe200078e38ff */
[----:B------:R-:W-:Y:S01]  /*06b0*/  IMAD.IADD R8, R34, 0x1, R63 ;  /* 0x0000000122087824 */ /* 0x000fe200078e023f */
[----:B------:R-:W-:-:S02]  /*06c0*/  LEA R51, R51, R5, 0x7 ;  /* 0x0000000533337211 */ /* 0x000fc400078e38ff */
[----:B------:R-:W-:Y:S02]  /*06d0*/  CS2R R38, SRZ ;  /* 0x0000000000267805 */ /* 0x000fe4000001ff00 */
[-C--:B------:R-:W-:Y:S01]  /*06e0*/  LEA R44, R44, R5.reuse, 0x7 ;  /* 0x000000052c2c7211 */ /* 0x080fe200078e38ff */
[----:B------:R-:W-:Y:S01]  /*06f0*/  UMOV UR4, URZ ;  /* 0x000000ff00047c82 */ /* 0x000fe20008000000 */
[----:B------:R-:W-:Y:S02]  /*0700*/  LEA R41, R16, R5, 0x7 ;  /* 0x0000000510297211 */ /* 0x000fe400078e38ff */
[C---:B------:R-:W-:Y:S02]  /*0710*/  IADD3 R25, PT, PT, R34.reuse, UR5, R25 ;  /* 0x0000000522197c10 */ /* 0x040fe4000fffe019 */
[C---:B------:R-:W-:Y:S02]  /*0720*/  IADD3 R7, PT, PT, R34.reuse, R22, RZ ;  /* 0x0000001622077210 */ /* 0x040fe40007ffe0ff */
[----:B------:R-:W-:-:S02]  /*0730*/  IADD3 R10, PT, PT, R34, R61, RZ ;  /* 0x0000003d220a7210 */ /* 0x000fc40007ffe0ff */
[C---:B------:R-:W-:Y:S02]  /*0740*/  IADD3 R14, PT, PT, R34.reuse, R37, RZ ;  /* 0x00000025220e7210 */ /* 0x040fe40007ffe0ff */
[----:B------:R-:W-:Y:S02]  /*0750*/  CS2R R36, SRZ ;  /* 0x0000000000247805 */ /* 0x000fe4000001ff00 */
[C---:B------:R-:W-:Y:S02]  /*0760*/  IADD3 R11, PT, PT, R34.reuse, R11, RZ ;  /* 0x0000000b220b7210 */ /* 0x040fe40007ffe0ff */
[C---:B------:R-:W-:Y:S02]  /*0770*/  IADD3 R29, PT, PT, R34.reuse, R29, RZ ;  /* 0x0000001d221d7210 */ /* 0x040fe40007ffe0ff */
[----:B------:R-:W-:Y:S02]  /*0780*/  IADD3 R32, PT, PT, R34, R19, RZ ;  /* 0x0000001322207210 */ /* 0x000fe40007ffe0ff */
[----:B------:R-:W-:-:S02]  /*0790*/  LEA R5, R20, R5, 0x7 ;  /* 0x0000000514057211 */ /* 0x000fc400078e38ff */
[----:B------:R-:W-:-:S07]  /*07a0*/  IADD3 R34, PT, PT, R34, R17, RZ ;  /* 0x0000001122227210 */ /* 0x000fce0007ffe0ff */
.L_x_0:
[----:B------:R-:W0:Y:S01]  /*07b0*/  LDCU UR8, c[0x0][0x360] ;  /* 0x00006c00ff0877ac */ /* 0x000e220008000800 */
[----:B------:R-:W-:Y:S02]  /*07c0*/  IMAD.SHL.U32 R18, R2, 0x2000, RZ ;  /* 0x0000200002127824 */ /* 0x000fe400078e00ff */
[----:B0-----:R-:W-:-:S05]  /*07d0*/  IMAD R66, R0, UR8, R3 ;  /* 0x0000000800427c24 */ /* 0x001fca000f8e0203 */
[----:B------:R-:W-:Y:S02]  /*07e0*/  SHF.R.U32.HI R69, RZ, 0x6, R66 ;  /* 0x00000006ff457819 */ /* 0x000fe40000011642 */
[----:B------:R-:W-:Y:S02]  /*07f0*/  LOP3.LUT R17, R66, 0x3f, RZ, 0xc0, !PT ;  /* 0x0000003f42117812 */ /* 0x000fe400078ec0ff */
[----:B------:R-:W-:-:S05]  /*0800*/  LEA R16, R69, R18, 0x8 ;  /* 0x0000001245107211 */ /* 0x000fca00078e40ff */
[----:B------:R-:W-:Y:S01]  /*0810*/  IMAD.IADD R63, R16, 0x1, R17 ;  /* 0x00000001103f7824 */ /* 0x000fe200078e0211 */
[----:B------:R-:W-:-:S03]  /*0820*/  LEA R16, R66, 0x400, 0x2 ;  /* 0x0000040042107811 */ /* 0x000fc600078e10ff */
[----:B------:R-:W-:Y:S01]  /*0830*/  IMAD.WIDE.U32 R62, R63, 0x2, R64 ;  /* 0x000000023f3e7825 */ /* 0x000fe200078e0040 */
[----:B------:R-:W-:-:S04]  /*0840*/  LOP3.LUT R16, R16, 0xffffff00, RZ, 0xc0, !PT ;  /* 0xffffff0010107812 */ /* 0x000fc800078ec0ff */
[----:B------:R-:W-:Y:S01]  /*0850*/  IADD3 R21, PT, PT, R17, R18, R16 ;  /* 0x0000001211157210 */ /* 0x000fe20007ffe010 */
[--C-:B------:R-:W-:Y:S01]  /*0860*/  IMAD.WIDE.U32 R18, R34, 0x2, R64.reuse ;  /* 0x0000000222127825 */ /* 0x100fe200078e0040 */
[----:B------:R-:W2:Y:S03]  /*0870*/  LDG.E.U16 R62, desc[UR10][R62.64] ;  /* 0x0000000a3e3e7981 */ /* 0x000ea6000c1e1500 */
[--C-:B------:R-:W-:Y:S01]  /*0880*/  IMAD.WIDE.U32 R20, R21, 0x2, R64.reuse ;  /* 0x0000000215147825 */ /* 0x100fe200078e0040 */
[----:B------:R-:W3:Y:S03]  /*0890*/  LDG.E.U16 R68, desc[UR10][R18.64] ;  /* 0x0000000a12447981 */ /* 0x000ee6000c1e1500 */
[--C-:B------:R-:W-:Y:S02]  /*08a0*/  IMAD.WIDE.U32 R16, R24, 0x2, R64.reuse ;  /* 0x0000000218107825 */ /* 0x100fe400078e0040 */
[----:B------:R-:W4:Y:S02]  /*08b0*/  LDG.E.U16 R20, desc[UR10][R20.64] ;  /* 0x0000000a14147981 */ /* 0x000f24000c1e1500 */
[----:B------:R-:W-:-:S02]  /*08c0*/  IMAD.WIDE.U32 R60, R15, 0x2, R64 ;  /* 0x000000020f3c7825 */ /* 0x000fc400078e0040 */
[----:B------:R0:W5:Y:S02]  /*08d0*/  LDG.E.U16 R63, desc[UR10][R16.64] ;  /* 0x0000000a103f7981 */ /* 0x000164000c1e1500 */
[----:B------:R-:W-:Y:S02]  /*08e0*/  IMAD.WIDE.U32 R22, R14, 0x2, R64 ;  /* 0x000000020e167825 */ /* 0x000fe400078e0040 */
[----:B------:R-:W5:Y:S04]  /*08f0*/  LDG.E.U16 R60, desc[UR10][R60.64] ;  /* 0x0000000a3c3c7981 */ /* 0x000f68000c1e1500 */
[----:B------:R-:W5:Y:S01]  /*0900*/  LDG.E.U16 R22, desc[UR10][R22.64] ;  /* 0x0000000a16167981 */ /* 0x000f62000c1e1500 */
[----:B------:R-:W-:Y:S01]  /*0910*/  IMAD.SHL.U32 R66, R66, 0x2, RZ ;  /* 0x0000000242427824 */ /* 0x000fe200078e00ff */
[----:B0-----:R-:W0:Y:S04]  /*0920*/  LDC.64 R16, c[0x0][0x388] ;  /* 0x0000e200ff107b82 */ /* 0x001e280000000a00 */
[----:B------:R-:W-:-:S04]  /*0930*/  LOP3.LUT R66, R66, 0x7e, RZ, 0xc0, !PT ;  /* 0x0000007e42427812 */ /* 0x000fc800078ec0ff */
[C---:B------:R-:W-:Y:S01]  /*0940*/  IADD3 R67, PT, PT, R66.reuse, UR6, RZ ;  /* 0x0000000642437c10 */ /* 0x040fe2000fffe0ff */
[----:B------:R-:W-:-:S04]  /*0950*/  VIADD R66, R66, UR7 ;  /* 0x0000000742427c36 */ /* 0x000fc80008000000 */
[----:B------:R-:W-:Y:S02]  /*0960*/  IMAD R21, R69, 0x80, R67 ;  /* 0x0000008045157824 */ /* 0x000fe400078e0243 */
[----:B------:R-:W-:Y:S01]  /*0970*/  IMAD.WIDE.U32 R18, R13, 0x2, R64 ;  /* 0x000000020d127825 */ /* 0x000fe200078e0040 */
[----:B------:R-:W-:-:S03]  /*0980*/  LEA R69, R69, R66, 0x7 ;  /* 0x0000004245457211 */ /* 0x000fc600078e38ff */
[----:B------:R-:W-:-:S06]  /*0990*/  IMAD.WIDE.U32 R66, R12, 0x2, R64 ;  /* 0x000000020c427825 */ /* 0x000fcc00078e0040 */
[----:B------:R-:W5:Y:S04]  /*09a0*/  LDG.E.U16 R66, desc[UR10][R66.64] ;  /* 0x0000000a42427981 */ /* 0x000f68000c1e1500 */
[----:B--2---:R-:W-:Y:S04]  /*09b0*/  STS.U16 [R21], R62 ;  /* 0x0000003e15007388 */ /* 0x004fe80000000400 */
[----:B----4-:R0:W-:Y:S04]  /*09c0*/  STS.U16 [R59], R20 ;  /* 0x000000143b007388 */ /* 0x0101e80000000400 */
[----:B---3--:R-:W-:Y:S04]  /*09d0*/  STS.U16 [R58], R68 ;  /* 0x000000443a007388 */ /* 0x008fe80000000400 */
[----:B-----5:R1:W-:Y:S01]  /*09e0*/  STS.U16 [R57], R63 ;  /* 0x0000003f39007388 */ /* 0x0203e20000000400 */
[----:B0-----:R-:W-:-:S03]  /*09f0*/  IMAD.WIDE R20, R25, 0x2, R16 ;  /* 0x0000000219147825 */ /* 0x001fc600078e0210 */
[----:B------:R0:W-:Y:S04]  /*0a00*/  STS.U16 [R56], R60 ;  /* 0x0000003c38007388 */ /* 0x0001e80000000400 */
[----:B------:R2:W-:Y:S04]  /*0a10*/  STS.U16 [R55], R22 ;  /* 0x0000001637007388 */ /* 0x0005e80000000400 */
[----:B-1----:R1:W3:Y:S01]  /*0a20*/  LDG.E.U16 R63, desc[UR10][R18.64] ;  /* 0x0000000a123f7981 */ /* 0x0022e2000c1e1500 */
[----:B0-----:R-:W-:-:S03]  /*0a30*/  IMAD.WIDE R60, R10, 0x2, R16 ;  /* 0x000000020a3c7825 */ /* 0x001fc600078e0210 */
[----:B------:R0:W4:Y:S01]  /*0a40*/  LDG.E.U16 R62, desc[UR10][R20.64] ;  /* 0x0000000a143e7981 */ /* 0x000122000c1e1500 */
[----:B--2---:R-:W-:-:S03]  /*0a50*/  IMAD.WIDE R22, R9, 0x2, R16 ;  /* 0x0000000209167825 */ /* 0x004fc600078e0210 */
[----:B------:R-:W2:Y:S01]  /*0a60*/  LDG.E.U16 R61, desc[UR10][R60.64] ;  /* 0x0000000a3c3d7981 */ /* 0x000ea2000c1e1500 */
[----:B-1----:R-:W-:-:S03]  /*0a70*/  IMAD.WIDE R18, R11, 0x2, R16 ;  /* 0x000000020b127825 */ /* 0x002fc600078e0210 */
[----:B------:R-:W5:Y:S04]  /*0a80*/  LDG.E.U16 R23, desc[UR10][R22.64] ;  /* 0x0000000a16177981 */ /* 0x000f68000c1e1500 */
[----:B------:R1:W2:Y:S01]  /*0a90*/  LDG.E.U16 R67, desc[UR10][R18.64] ;  /* 0x0000000a12437981 */ /* 0x0002a2000c1e1500 */
[----:B0-----:R-:W-:-:S06]  /*0aa0*/  IMAD.WIDE R20, R8, 0x2, R16 ;  /* 0x0000000208147825 */ /* 0x001fcc00078e0210 */
[----:B------:R-:W5:Y:S01]  /*0ab0*/  LDG.E.U16 R20, desc[UR10][R20.64] ;  /* 0x0000000a14147981 */ /* 0x000f62000c1e1500 */
[----:B-1----:R-:W-:-:S05]  /*0ac0*/  IMAD.WIDE R18, R7, 0x2, R16 ;  /* 0x0000000207127825 */ /* 0x002fca00078e0210 */
[----:B------:R0:W5:Y:S02]  /*0ad0*/  LDG.E.U16 R68, desc[UR10][R18.64] ;  /* 0x0000000a12447981 */ /* 0x000164000c1e1500 */
[----:B0-----:R-:W-:-:S05]  /*0ae0*/  IMAD.WIDE R18, R6, 0x2, R16 ;  /* 0x0000000206127825 */ /* 0x001fca00078e0210 */
[----:B------:R0:W5:Y:S02]  /*0af0*/  LDG.E.U16 R60, desc[UR10][R18.64] ;  /* 0x0000000a123c7981 */ /* 0x000164000c1e1500 */
[--C-:B0-----:R-:W-:Y:S02]  /*0b00*/  IMAD.WIDE R18, R27, 0x2, R16.reuse ;  /* 0x000000021b127825 */ /* 0x101fe400078e0210 */
[----:B---3--:R-:W-:Y:S04]  /*0b10*/  STS.U16 [R54], R63 ;  /* 0x0000003f36007388 */ /* 0x008fe80000000400 */
[----:B------:R-:W-:Y:S04]  /*0b20*/  STS.U16 [R53], R66 ;  /* 0x0000004235007388 */ /* 0x000fe80000000400 */
[----:B----4-:R0:W-:Y:S04]  /*0b30*/  STS.U16 [R69], R62 ;  /* 0x0000003e45007388 */ /* 0x0101e80000000400 */
[----:B--2---:R-:W-:Y:S04]  /*0b40*/  STS.U16 [R52], R67 ;  /* 0x0000004334007388 */ /* 0x004fe80000000400 */
[----:B------:R-:W-:Y:S04]  /*0b50*/  STS.U16 [R51], R61 ;  /* 0x0000003d33007388 */ /* 0x000fe80000000400 */
[----:B-----5:R1:W-:Y:S01]  /*0b60*/  STS.U16 [R50], R23 ;  /* 0x0000001732007388 */ /* 0x0203e20000000400 */
[----:B0-----:R-:W-:-:S04]  /*0b70*/  IMAD.WIDE R62, R28, 0x2, R16 ;  /* 0x000000021c3e7825 */ /* 0x001fc800078e0210 */
[--C-:B-1----:R-:W-:Y:S01]  /*0b80*/  IMAD.WIDE R22, R26, 0x2, R16.reuse ;  /* 0x000000021a167825 */ /* 0x102fe200078e0210 */
[----:B------:R0:W-:Y:S04]  /*0b90*/  STS.U16 [R49], R20 ;  /* 0x0000001431007388 */ /* 0x0001e80000000400 */
[----:B------:R-:W2:Y:S04]  /*0ba0*/  LDG.E.U16 R63, desc[UR10][R62.64] ;  /* 0x0000000a3e3f7981 */ /* 0x000ea8000c1e1500 */
[----:B------:R-:W3:Y:S01]  /*0bb0*/  LDG.E.U16 R23, desc[UR10][R22.64] ;  /* 0x0000000a16177981 */ /* 0x000ee2000c1e1500 */
[----:B0-----:R-:W-:-:S03]  /*0bc0*/  IMAD.WIDE R20, R30, 0x2, R16 ;  /* 0x000000021e147825 */ /* 0x001fc600078e0210 */
[----:B------:R0:W-:Y:S04]  /*0bd0*/  STS.U16 [R48], R68 ;  /* 0x0000004430007388 */ /* 0x0001e80000000400 */
[----:B------:R1:W4:Y:S04]  /*0be0*/  LDG.E.U16 R67, desc[UR10][R20.64] ;  /* 0x0000000a14437981 */ /* 0x000328000c1e1500 */
[----:B------:R5:W2:Y:S01]  /*0bf0*/  LDG.E.U16 R22, desc[UR10][R18.64] ;  /* 0x0000000a12167981 */ /* 0x000aa2000c1e1500 */
[----:B0-----:R-:W-:-:S04]  /*0c00*/  IMAD.WIDE R68, R29, 0x2, R16 ;  /* 0x000000021d447825 */ /* 0x001fc800078e0210 */
[--C-:B-1----:R-:W-:Y:S02]  /*0c10*/  IMAD.WIDE R20, R32, 0x2, R16.reuse ;  /* 0x0000000220147825 */ /* 0x102fe400078e0210 */
[----:B------:R-:W4:Y:S02]  /*0c20*/  LDG.E.U16 R68, desc[UR10][R68.64] ;  /* 0x0000000a44447981 */ /* 0x000f24000c1e1500 */
[----:B-----5:R-:W-:-:S05]  /*0c30*/  IMAD.WIDE R18, R31, 0x2, R16 ;  /* 0x000000021f127825 */ /* 0x020fca00078e0210 */
[----:B------:R0:W5:Y:S04]  /*0c40*/  LDG.E.U16 R66, desc[UR10][R18.64] ;  /* 0x0000000a12427981 */ /* 0x000168000c1e1500 */
[----:B------:R-:W5:Y:S01]  /*0c50*/  LDG.E.U16 R69, desc[UR10][R20.64] ;  /* 0x0000000a14457981 */ /* 0x000f62000c1e1500 */
[----:B0-----:R-:W-:-:S04]  /*0c60*/  IMAD.WIDE R18, R33, 0x2, R16 ;  /* 0x0000000221127825 */ /* 0x001fc800078e0210 */
[----:B------:R-:W-:Y:S02]  /*0c70*/  IMAD.WIDE R16, R35, 0x2, R16 ;  /* 0x0000000223107825 */ /* 0x000fe400078e0210 */
[----:B------:R0:W5:Y:S04]  /*0c80*/  LDG.E.U16 R19, desc[UR10][R18.64] ;  /* 0x0000000a12137981 */ /* 0x000168000c1e1500 */
[----:B------:R1:W5:Y:S01]  /*0c90*/  LDG.E.U16 R16, desc[UR10][R16.64] ;  /* 0x0000000a10107981 */ /* 0x000362000c1e1500 */
[----:B------:R-:W1:Y:S03]  /*0ca0*/  S2R R62, SR_LANEID ;  /* 0x00000000003e7919 */ /* 0x000e660000000000 */
[----:B------:R1:W-:Y:S01]  /*0cb0*/  STS.U16 [R47], R60 ;  /* 0x0000003c2f007388 */ /* 0x0003e20000000400 */
[----:B0-----:R-:W-:-:S02]  /*0cc0*/  IMAD.SHL.U32 R18, R0, 0x20, RZ ;  /* 0x0000002000127824 */ /* 0x001fc400078e00ff */
[----:B-1----:R-:W-:-:S03]  /*0cd0*/  IMAD.SHL.U32 R17, R0, 0x200, RZ ;  /* 0x0000020000117824 */ /* 0x002fc600078e00ff */
[----:B------:R-:W-:Y:S02]  /*0ce0*/  LOP3.LUT R18, R18, 0x60, RZ, 0xc0, !PT ;  /* 0x0000006012127812 */ /* 0x000fe400078ec0ff */
[----:B------:R-:W-:Y:S02]  /*0cf0*/  LOP3.LUT R17, R17, 0x7f800, RZ, 0xc0, !PT ;  /* 0x0007f80011117812 */ /* 0x000fe400078ec0ff */
[----:B------:R-:W-:-:S05]  /*0d00*/  SHF.R.U32.HI R61, RZ, 0x3, R62 ;  /* 0x00000003ff3d7819 */ /* 0x000fca000001163e */
[----:B------:R-:W-:Y:S01]  /*0d10*/  IMAD.SHL.U32 R20, R61, 0x8, RZ ;  /* 0x000000083d147824 */ /* 0x000fe200078e00ff */
[----:B------:R-:W-:Y:S02]  /*0d20*/  LOP3.LUT R61, R62, 0x7, RZ, 0xc0, !PT ;  /* 0x000000073e3d7812 */ /* 0x000fe400078ec0ff */
[----:B------:R-:W-:Y:S02]  /*0d30*/  SHF.R.U32.HI R62, RZ, 0x4, R62 ;  /* 0x00000004ff3e7819 */ /* 0x000fe4000001163e */
[----:B------:R-:W-:-:S03]  /*0d40*/  LOP3.LUT R61, R20, 0x8, R61, 0xe2, !PT ;  /* 0x00000008143d7812 */ /* 0x000fc600078ee23d */
[----:B------:R-:W-:Y:S02]  /*0d50*/  IMAD.SHL.U32 R62, R62, 0x8, RZ ;  /* 0x000000083e3e7824 */ /* 0x000fe400078e00ff */
[----:B------:R-:W-:-:S03]  /*0d60*/  VIADD R60, R18, UR7 ;  /* 0x00000007123c7c36 */ /* 0x000fc60008000000 */
[----:B------:R-:W-:Y:S02]  /*0d70*/  LEA R62, R61, R62, 0x6 ;  /* 0x0000003e3d3e7211 */ /* 0x000fe400078e30ff */
[----:B------:R-:W-:-:S05]  /*0d80*/  IADD3 R61, PT, PT, R17, UR6, RZ ;  /* 0x00000006113d7c10 */ /* 0x000fca000fffe0ff */
[C---:B------:R-:W-:Y:S01]  /*0d90*/  IMAD.U32 R18, R62.reuse, 0x2, R61 ;  /* 0x000000023e127824 */ /* 0x040fe200078e003d */
[----:B---3--:R-:W-:Y:S04]  /*0da0*/  STS.U16 [R46], R23 ;  /* 0x000000172e007388 */ /* 0x008fe80000000400 */
[----:B--2---:R-:W-:Y:S04]  /*0db0*/  STS.U16 [R45], R22 ;  /* 0x000000162d007388 */ /* 0x004fe80000000400 */
[----:B------:R0:W-:Y:S04]  /*0dc0*/  STS.U16 [R44], R63 ;  /* 0x0000003f2c007388 */ /* 0x0001e80000000400 */
[----:B----4-:R-:W-:Y:S04]  /*0dd0*/  STS.U16 [R43], R68 ;  /* 0x000000442b007388 */ /* 0x010fe80000000400 */
[----:B------:R-:W-:Y:S04]  /*0de0*/  STS.U16 [R42], R67 ;  /* 0x000000432a007388 */ /* 0x000fe80000000400 */
[----:B-----5:R-:W-:Y:S04]  /*0df0*/  STS.U16 [R41], R66 ;  /* 0x0000004229007388 */ /* 0x020fe80000000400 */
[----:B------:R-:W-:Y:S04]  /*0e00*/  STS.U16 [R40], R69 ;  /* 0x0000004528007388 */ /* 0x000fe80000000400 */
[----:B------:R-:W-:Y:S04]  /*0e10*/  STS.U16 [R4], R19 ;  /* 0x0000001304007388 */ /* 0x000fe80000000400 */
[----:B------:R-:W-:Y:S01]  /*0e20*/  STS.U16 [R5], R16 ;  /* 0x0000001005007388 */ /* 0x000fe20000000400 */
[----:B------:R-:W-:Y:S01]  /*0e30*/  BAR.SYNC.DEFER_BLOCKING 0x0 ;  /* 0x0000000000007b1d */ /* 0x000fe20000010000 */
[----:B0-----:R-:W-:-:S05]  /*0e40*/  LEA R63, R62, R60, 0x1 ;  /* 0x0000003c3e3f7211 */ /* 0x001fca00078e08ff */
[----:B------:R-:W-:Y:S04]  /*0e50*/  LDSM.16.M88.4 R16, [R18] ;  /* 0x000000001210783b */ /* 0x000fe80000000200 */
[----:B------:R-:W0:Y:S02]  /*0e60*/  LDSM.16.MT88.4 R20, [R63] ;  /* 0x000000003f14783b */ /* 0x000e240000004200 */
[----:B0-----:R-:W-:Y:S01]  /*0e70*/  HMMA.16816.F16 R36, R16, R20, R36 ;  /* 0x000000141024723c */ /* 0x001fe20000000824 */
[----:B------:R-:W-:-:S07]  /*0e80*/  IADD3 R21, PT, PT, R60, 0x800, RZ ;  /* 0x000008003c157810 */ /* 0x000fce0007ffe0ff */
[----:B------:R-:W-:Y:S01]  /*0e90*/  HMMA.16816.F16 R38, R16, R22, R38 ;  /* 0x000000161026723c */ /* 0x000fe20000000826 */
[----:B------:R-:W-:Y:S01]  /*0ea0*/  VIADD R17, R61, 0x20 ;  /* 0x000000203d117836 */ /* 0x000fe20000000000 */
[----:B------:R-:W-:-:S03]  /*0eb0*/  LEA R67, R62, R21, 0x1 ;  /* 0x000000153e437211 */ /* 0x000fc600078e08ff */
[----:B------:R-:W-:Y:S02]  /*0ec0*/  IMAD.U32 R68, R62, 0x2, R17 ;  /* 0x000000023e447824 */ /* 0x000fe400078e0011 */
[----:B------:R-:W-:Y:S04]  /*0ed0*/  LDSM.16.MT88.4 R20, [R67] ;  /* 0x000000004314783b */ /* 0x000fe80000004200 */
[----:B------:R-:W0:Y:S02]  /*0ee0*/  LDSM.16.M88.4 R16, [R68] ;  /* 0x000000004410783b */ /* 0x000e240000000200 */
[C---:B0-----:R-:W-:Y:S08]  /*0ef0*/  HMMA.16816.F16 R36, R16.reuse, R20, R36 ;  /* 0x000000141024723c */ /* 0x041ff00000000824 */
[----:B------:R-:W-:Y:S01]  /*0f00*/  HMMA.16816.F16 R38, R16, R22, R38 ;  /* 0x000000161026723c */ /* 0x000fe20000000826 */
[----:B------:R-:W-:Y:S01]  /*0f10*/  VIADD R17, R61, 0x40 ;  /* 0x000000403d117836 */ /* 0x000fe20000000000 */
[----:B------:R-:W-:-:S03]  /*0f20*/  IADD3 R19, PT, PT, R60, 0x1000, RZ ;  /* 0x000010003c137810 */ /* 0x000fc60007ffe0ff */
[C---:B------:R-:W-:Y:S01]  /*0f30*/  IMAD.U32 R66, R62.reuse, 0x2, R17 ;  /* 0x000000023e427824 */ /* 0x040fe200078e0011 */
[----:B------:R-:W-:-:S04]  /*0f40*/  LEA R63, R62, R19, 0x1 ;  /* 0x000000133e3f7211 */ /* 0x000fc800078e08ff */
[----:B------:R-:W-:Y:S04]  /*0f50*/  LDSM.16.M88.4 R16, [R66] ;  /* 0x000000004210783b */ /* 0x000fe80000000200 */
[----:B------:R-:W0:Y:S01]  /*0f60*/  LDSM.16.MT88.4 R20, [R63] ;  /* 0x000000003f14783b */ /* 0x000e220000004200 */
[----:B------:R-:W-:-:S04]  /*0f70*/  VIADD R61, R61, 0x60 ;  /* 0x000000603d3d7836 */ /* 0x000fc80000000000 */
[----:B------:R-:W-:Y:S01]  /*0f80*/  IMAD.U32 R61, R62, 0x2, R61 ;  /* 0x000000023e3d7824 */ /* 0x000fe200078e003d */
[----:B0-----:R-:W-:Y:S01]  /*0f90*/  HMMA.16816.F16 R36, R16, R20, R36 ;  /* 0x000000141024723c */ /* 0x001fe20000000824 */
[----:B------:R-:W-:-:S04]  /*0fa0*/  IADD3 R21, PT, PT, R60, 0x1800, RZ ;  /* 0x000018003c157810 */ /* 0x000fc80007ffe0ff */
[----:B------:R-:W-:-:S03]  /*0fb0*/  LEA R21, R62, R21, 0x1 ;  /* 0x000000153e157211 */ /* 0x000fc600078e08ff */
[----:B------:R-:W-:Y:S01]  /*0fc0*/  HMMA.16816.F16 R38, R16, R22, R38 ;  /* 0x000000161026723c */ /* 0x000fe20000000826 */
[----:B------:R-:W-:Y:S04]  /*0fd0*/  LDSM.16.M88.4 R16, [R61] ;  /* 0x000000003d10783b */ /* 0x000fe80000000200 */
[----:B------:R-:W0:Y:S01]  /*0fe0*/  LDSM.16.MT88.4 R20, [R21] ;  /* 0x000000001514783b */ /* 0x000e220000004200 */
[----:B------:R-:W-:Y:S01]  /*0ff0*/  UISETP.GE.U32.AND UP0, UPT, UR4, 0xc0, UPT ;  /* 0x000000c00400788c */ /* 0x000fe2000bf06070 */
[----:B------:R-:W-:Y:S01]  /*1000*/  IADD3 R64, P0, PT, R64, 0x80, RZ ;  /* 0x0000008040407810 */ /* 0x000fe20007f1e0ff */
[----:B------:R-:W-:Y:S01]  /*1010*/  UIADD3 UR8, UPT, UPT, UR4, 0x40, URZ ;  /* 0x0000004004087890 */ /* 0x000fe2000fffe0ff */
[----:B------:R-:W-:Y:S01]  /*1020*/  IADD3 R35, PT, PT, R35, 0x400000, RZ ;  /* 0x0040000023237810 */ /* 0x000fe20007ffe0ff */
[----:B------:R-:W-:Y:S01]  /*1030*/  VIADD R33, R33, 0x400000 ;  /* 0x0040000021217836 */ /* 0x000fe20000000000 */
[----:B------:R-:W-:Y:S01]  /*1040*/  IADD3 R32, PT, PT, R32, 0x400000, RZ ;  /* 0x0040000020207810 */ /* 0x000fe20007ffe0ff */
[----:B------:R-:W-:Y:S01]  /*1050*/  IMAD.X R65, RZ, RZ, R65, P0 ;  /* 0x000000ffff417224 */ /* 0x000fe200000e0641 */
[----:B------:R-:W-:Y:S01]  /*1060*/  IADD3 R30, PT, PT, R30, 0x400000, RZ ;  /* 0x004000001e1e7810 */ /* 0x000fe20007ffe0ff */
[----:B------:R-:W-:Y:S01]  /*1070*/  VIADD R31, R31, 0x400000 ;  /* 0x004000001f1f7836 */ /* 0x000fe20000000000 */
        /* <DEDUP_REMOVED lines=9> */
[----:B------:R-:W-:-:S02]  /*1110*/  VIADD R10, R10, 0x400000 ;  /* 0x004000000a0a7836 */ /* 0x000fc40000000000 */
[----:B------:R-:W-:Y:S01]  /*1120*/  VIADD R25, R25, 0x400000 ;  /* 0x0040000019197836 */ /* 0x000fe20000000000 */
[C---:B0-----:R-:W-:Y:S08]  /*1130*/  HMMA.16816.F16 R36, R16.reuse, R20, R36 ;  /* 0x000000141024723c */ /* 0x041ff00000000824 */
[----:B------:R-:W-:Y:S01]  /*1140*/  HMMA.16816.F16 R38, R16, R22, R38 ;  /* 0x000000161026723c */ /* 0x000fe20000000826 */
[----:B------:R-:W-:Y:S01]  /*1150*/  UMOV UR4, UR8 ;  /* 0x0000000800047c82 */ /* 0x000fe20008000000 */
[----:B------:R-:W-:Y:S06]  /*1160*/  BAR.SYNC.DEFER_BLOCKING 0x0 ;  /* 0x0000000000007b1d */ /* 0x000fec0000010000 */
[----:B------:R-:W-:-:S12]  /*1170*/  BRA.U !UP0, `(.L_x_0) ;  /* 0xfffffff5088c7547 */ /* 0x000fd8000b83ffff */
[----:B------:R-:W0:Y:S01]  /*1180*/  S2R R0, SR_TID.Y ;  /* 0x0000000000007919 */ /* 0x000e220000002200 */
[----:B------:R-:W1:Y:S01]  /*1190*/  LDCU.64 UR6, c[0x0][0x390] ;  /* 0x00007200ff0677ac */ /* 0x000e620008000a00 */
[----:B------:R-:W2:Y:S01]  /*11a0*/  S2R R5, SR_LANEID ;  /* 0x0000000000057919 */ /* 0x000ea20000000000 */
[----:B------:R-:W-:Y:S01]  /*11b0*/  USHF.R.S32.HI UR4, URZ, 0x1f, UR5 ;  /* 0x0000001fff047899 */ /* 0x000fe20008011405 */
[C---:B0-----:R-:W-:Y:S01]  /*11c0*/  SHF.L.U32 R3, R0.reuse, 0x2, RZ ;  /* 0x0000000200037819 */ /* 0x041fe200000006ff */
[----:B------:R-:W-:-:S03]  /*11d0*/  IMAD.SHL.U32 R0, R0, 0x10, RZ ;  /* 0x0000001000007824 */ /* 0x000fc600078e00ff */
[----:B------:R-:W-:-:S04]  /*11e0*/  LOP3.LUT R3, R3, 0xff0, RZ, 0xc0, !PT ;  /* 0x00000ff003037812 */ /* 0x000fc800078ec0ff */
[----:B------:R-:W-:Y:S02]  /*11f0*/  LEA R2, R2, R3, 0x5 ;  /* 0x0000000302027211 */ /* 0x000fe400078e28ff */
[----:B------:R-:W-:-:S03]  /*1200*/  LOP3.LUT R3, R0, 0x30, RZ, 0xc0, !PT ;  /* 0x0000003000037812 */ /* 0x000fc600078ec0ff */
[----:B------:R-:W-:Y:S01]  /*1210*/  IMAD.U32 R0, R2, 0x10000, RZ ;  /* 0x0001000002007824 */ /* 0x000fe200078e00ff */
[----:B--2---:R-:W-:Y:S02]  /*1220*/  LOP3.LUT R2, R5, 0x3, RZ, 0xc0, !PT ;  /* 0x0000000305027812 */ /* 0x004fe400078ec0ff */
[----:B------:R-:W-:Y:S02]  /*1230*/  SHF.R.U32.HI R5, RZ, 0x2, R5 ;  /* 0x00000002ff057819 */ /* 0x000fe40000011605 */
[----:B------:R-:W-:Y:S02]  /*1240*/  IADD3 R0, P0, P1, R0, UR5, R3 ;  /* 0x0000000500007c10 */ /* 0x000fe4000f91e003 */
[----:B------:R-:W-:Y:S02]  /*1250*/  MOV R3, RZ ;  /* 0x000000ff00037202 */ /* 0x000fe40000000f00 */
[----:B------:R-:W-:Y:S01]  /*1260*/  IADD3.X R7, PT, PT, RZ, UR4, RZ, P0, P1 ;  /* 0x00000004ff077c10 */ /* 0x000fe200087e24ff */
[----:B------:R-:W-:Y:S01]  /*1270*/  IMAD.WIDE.U32 R2, R5, 0x8000, R2 ;  /* 0x0000800005027825 */ /* 0x000fe200078e0002 */
[----:B-1----:R-:W-:-:S04]  /*1280*/  LEA R5, P0, R0, UR6, 0x1 ;  /* 0x0000000600057c11 */ /* 0x002fc8000f8008ff */
[----:B------:R-:W-:Y:S02]  /*1290*/  LEA.HI.X R7, R0, UR7, R7, 0x1, P0 ;  /* 0x0000000700077c11 */ /* 0x000fe400080f0c07 */
[----:B------:R-:W-:-:S04]  /*12a0*/  LEA R4, P0, R2, R5, 0x2 ;  /* 0x0000000502047211 */ /* 0x000fc800078010ff */
[----:B------:R-:W-:-:S05]  /*12b0*/  LEA.HI.X R5, R2, R7, R3, 0x2, P0 ;  /* 0x0000000702057211 */ /* 0x000fca00000f1403 */
[----:B------:R-:W-:Y:S04]  /*12c0*/  STG.E desc[UR10][R4.64], R36 ;  /* 0x0000002404007986 */ /* 0x000fe8000c10190a */
[----:B------:R-:W-:Y:S04]  /*12d0*/  STG.E desc[UR10][R4.64+0x100000], R37 ;  /* 0x1000002504007986 */ /* 0x000fe8000c10190a */
[----:B------:R-:W-:Y:S04]  /*12e0*/  STG.E desc[UR10][R4.64+0x10], R38 ;  /* 0x0000102604007986 */ /* 0x000fe8000c10190a */
[----:B------:R-:W-:Y:S01]  /*12f0*/  STG.E desc[UR10][R4.64+0x100010], R39 ;  /* 0x1000102704007986 */ /* 0x000fe2000c10190a */
[----:B------:R-:W-:Y:S05]  /*1300*/  EXIT ;  /* 0x000000000000794d */ /* 0x000fea0003800000 */
.L_x_1:
[----:B------:R-:W-:-:S00]  /*1310*/  BRA `(.L_x_1) ;  /* 0xfffffffc00fc7947 */ /* 0x000fc0000383ffff */
[----:B------:R-:W-:-:S00]  /*1320*/  NOP ;  /* 0x0000000000007918 */ /* 0x000fc00000000000 */
        /* <DEDUP_REMOVED lines=13> */
.L_x_2:


//--------------------- .nv.shared._Z11do_one_timeP6__halfS0_S0_ --------------------------
	.section	.nv.shared._Z11do_one_timeP6__halfS0_S0_,"aw",@nobits
	.sectionflags	@""
	.align	2
.nv.shared._Z11do_one_timeP6__halfS0_S0_:
	.zero		13312


//--------------------- .nv.shared.reserved.0     --------------------------
	.section	.nv.shared.reserved.0,"aw",@nobits
	.weak		__nv_reservedSMEM_offset_0_alias
	.size		__nv_reservedSMEM_offset_0_alias, 0, 64
	.other		__nv_reservedSMEM_offset_0_alias,@"STO_CUDA_RESERVED_SHARED STV_DEFAULT"
__nv_reservedSMEM_offset_0_alias:
	.zero		0
	.zero		64


//--------------------- .nv.constant0._Z11do_one_timeP6__halfS0_S0_ --------------------------
	.section	.nv.constant0._Z11do_one_timeP6__halfS0_S0_,"a",@progbits
	.sectionflags	@""
	.align	4
.nv.constant0._Z11do_one_timeP6__halfS0_S0_:
	.zero		920


//--------------------- SYMBOLS --------------------------

	.type		.nv.reservedSmem.offset0,@object
	.size		.nv.reservedSmem.offset0,0x4
	.type		.nv.reservedSmem.cap,@object
	.size		.nv.reservedSmem.cap,0x4
